//
// Generated by NVIDIA NVVM Compiler
//
// Compiler Build ID: CL-36424714
// Cuda compilation tools, release 13.0, V13.0.88
// Based on NVVM 20.0.0
//

.version 9.0
.target sm_100
.address_size 64

	// .globl	_Z12count_kernelPiS_i

.visible .entry _Z12count_kernelPiS_i(
	.param .u64 .ptr .align 1 _Z12count_kernelPiS_i_param_0,
	.param .u64 .ptr .align 1 _Z12count_kernelPiS_i_param_1,
	.param .u32 _Z12count_kernelPiS_i_param_2
)
{
	.reg .pred 	%p<2>;
	.reg .b32 	%r<8>;
	.reg .b64 	%rd<9>;

	ld.param.u64 	%rd1, [_Z12count_kernelPiS_i_param_0];
	ld.param.u64 	%rd2, [_Z12count_kernelPiS_i_param_1];
	ld.param.u32 	%r2, [_Z12count_kernelPiS_i_param_2];
	mov.u32 	%r3, %ctaid.x;
	mov.u32 	%r4, %ntid.x;
	mov.u32 	%r5, %tid.x;
	mad.lo.s32 	%r1, %r3, %r4, %r5;
	setp.ge.s32 	%p1, %r1, %r2;
	@%p1 bra 	$L__BB0_2;
	cvta.to.global.u64 	%rd3, %rd1;
	cvta.to.global.u64 	%rd4, %rd2;
	mul.wide.s32 	%rd5, %r1, 4;
	add.s64 	%rd6, %rd3, %rd5;
	ld.global.u32 	%r6, [%rd6];
	mul.wide.s32 	%rd7, %r6, 4;
	add.s64 	%rd8, %rd4, %rd7;
	atom.global.add.u32 	%r7, [%rd8], 1;
	bar.sync 	0;
$L__BB0_2:
	ret;

}
	// .globl	_Z11sort_kernelPiS_ii
.visible .entry _Z11sort_kernelPiS_ii(
	.param .u64 .ptr .align 1 _Z11sort_kernelPiS_ii_param_0,
	.param .u64 .ptr .align 1 _Z11sort_kernelPiS_ii_param_1,
	.param .u32 _Z11sort_kernelPiS_ii_param_2,
	.param .u32 _Z11sort_kernelPiS_ii_param_3
)
{
	.reg .pred 	%p<11>;
	.reg .b32 	%r<30>;
	.reg .b64 	%rd<39>;

	ld.param.u64 	%rd4, [_Z11sort_kernelPiS_ii_param_0];
	ld.param.u64 	%rd5, [_Z11sort_kernelPiS_ii_param_1];
	ld.param.u32 	%r8, [_Z11sort_kernelPiS_ii_param_3];
	cvta.to.global.u64 	%rd1, %rd4;
	cvta.to.global.u64 	%rd2, %rd5;
	mov.u32 	%r9, %ctaid.x;
	mov.u32 	%r10, %ntid.x;
	mov.u32 	%r11, %tid.x;
	mad.lo.s32 	%r1, %r9, %r10, %r11;
	setp.ge.s32 	%p1, %r1, %r8;
	@%p1 bra 	$L__BB1_13;
	mul.wide.s32 	%rd6, %r1, 4;
	add.s64 	%rd7, %rd2, %rd6;
	ld.global.u32 	%r2, [%rd7];
	bar.sync 	0;
	setp.lt.s32 	%p2, %r2, 1;
	@%p2 bra 	$L__BB1_13;
	mul.wide.s32 	%rd8, %r8, 4;
	add.s64 	%rd3, %rd2, %rd8;
	and.b32  	%r3, %r2, 7;
	setp.lt.u32 	%p3, %r2, 8;
	@%p3 bra 	$L__BB1_5;
	and.b32  	%r12, %r2, 2147483640;
	neg.s32 	%r29, %r12;
$L__BB1_4:
	.pragma "nounroll";
	atom.global.add.u32 	%r13, [%rd3], 1;
	mul.wide.s32 	%rd9, %r13, 4;
	add.s64 	%rd10, %rd1, %rd9;
	st.global.u32 	[%rd10], %r1;
	bar.sync 	0;
	atom.global.add.u32 	%r14, [%rd3], 1;
	mul.wide.s32 	%rd11, %r14, 4;
	add.s64 	%rd12, %rd1, %rd11;
	st.global.u32 	[%rd12], %r1;
	bar.sync 	0;
	atom.global.add.u32 	%r15, [%rd3], 1;
	mul.wide.s32 	%rd13, %r15, 4;
	add.s64 	%rd14, %rd1, %rd13;
	st.global.u32 	[%rd14], %r1;
	bar.sync 	0;
	atom.global.add.u32 	%r16, [%rd3], 1;
	mul.wide.s32 	%rd15, %r16, 4;
	add.s64 	%rd16, %rd1, %rd15;
	st.global.u32 	[%rd16], %r1;
	bar.sync 	0;
	atom.global.add.u32 	%r17, [%rd3], 1;
	mul.wide.s32 	%rd17, %r17, 4;
	add.s64 	%rd18, %rd1, %rd17;
	st.global.u32 	[%rd18], %r1;
	bar.sync 	0;
	atom.global.add.u32 	%r18, [%rd3], 1;
	mul.wide.s32 	%rd19, %r18, 4;
	add.s64 	%rd20, %rd1, %rd19;
	st.global.u32 	[%rd20], %r1;
	bar.sync 	0;
	atom.global.add.u32 	%r19, [%rd3], 1;
	mul.wide.s32 	%rd21, %r19, 4;
	add.s64 	%rd22, %rd1, %rd21;
	st.global.u32 	[%rd22], %r1;
	bar.sync 	0;
	atom.global.add.u32 	%r20, [%rd3], 1;
	mul.wide.s32 	%rd23, %r20, 4;
	add.s64 	%rd24, %rd1, %rd23;
	st.global.u32 	[%rd24], %r1;
	bar.sync 	0;
	add.s32 	%r29, %r29, 8;
	setp.ne.s32 	%p4, %r29, 0;
	@%p4 bra 	$L__BB1_4;
$L__BB1_5:
	setp.eq.s32 	%p5, %r3, 0;
	@%p5 bra 	$L__BB1_13;
	and.b32  	%r7, %r2, 3;
	setp.lt.u32 	%p6, %r3, 4;
	@%p6 bra 	$L__BB1_8;
	atom.global.add.u32 	%r21, [%rd3], 1;
	mul.wide.s32 	%rd25, %r21, 4;
	add.s64 	%rd26, %rd1, %rd25;
	st.global.u32 	[%rd26], %r1;
	bar.sync 	0;
	atom.global.add.u32 	%r22, [%rd3], 1;
	mul.wide.s32 	%rd27, %r22, 4;
	add.s64 	%rd28, %rd1, %rd27;
	st.global.u32 	[%rd28], %r1;
	bar.sync 	0;
	atom.global.add.u32 	%r23, [%rd3], 1;
	mul.wide.s32 	%rd29, %r23, 4;
	add.s64 	%rd30, %rd1, %rd29;
	st.global.u32 	[%rd30], %r1;
	bar.sync 	0;
	atom.global.add.u32 	%r24, [%rd3], 1;
	mul.wide.s32 	%rd31, %r24, 4;
	add.s64 	%rd32, %rd1, %rd31;
	st.global.u32 	[%rd32], %r1;
	bar.sync 	0;
$L__BB1_8:
	setp.eq.s32 	%p7, %r7, 0;
	@%p7 bra 	$L__BB1_13;
	setp.eq.s32 	%p8, %r7, 1;
	@%p8 bra 	$L__BB1_11;
	atom.global.add.u32 	%r25, [%rd3], 1;
	mul.wide.s32 	%rd33, %r25, 4;
	add.s64 	%rd34, %rd1, %rd33;
	st.global.u32 	[%rd34], %r1;
	bar.sync 	0;
	atom.global.add.u32 	%r26, [%rd3], 1;
	mul.wide.s32 	%rd35, %r26, 4;
	add.s64 	%rd36, %rd1, %rd35;
	st.global.u32 	[%rd36], %r1;
	bar.sync 	0;
$L__BB1_11:
	and.b32  	%r27, %r2, 1;
	setp.eq.b32 	%p9, %r27, 1;
	not.pred 	%p10, %p9;
	@%p10 bra 	$L__BB1_13;
	atom.global.add.u32 	%r28, [%rd3], 1;
	mul.wide.s32 	%rd37, %r28, 4;
	add.s64 	%rd38, %rd1, %rd37;
	st.global.u32 	[%rd38], %r1;
	bar.sync 	0;
$L__BB1_13:
	ret;

}


// ===== COMPILED SASS (sm_100) =====

	.target	sm_100

	.elftype	@"ET_EXEC"


//--------------------- .note.nv.tkinfo           --------------------------
	.section	.note.nv.tkinfo,"",@"SHT_NOTE"
	.sectionflags	@"SHF_NOTE_NV_TKINFO"
	.tkinfo
        /*0018*/ 	.word	0x00000002
        /*0030*/ 	.string	""
        /*0030*/ 	.string	"ptxas"
        /*0030*/ 	.string	"Cuda compilation tools, release 13.0, V13.0.88"
        /*0030*/ 	.string	"Build cuda_13.0.r13.0/compiler.36424714_0"
        /*0030*/ 	.string	"-arch sm_100 -m 64 "



//--------------------- .note.nv.cuinfo           --------------------------
	.section	.note.nv.cuinfo,"",@"SHT_NOTE"
	.sectionflags	@"SHF_NOTE_NV_CUINFO"
        /*0018*/ 	.short	0x0002
        /*001a*/ 	.short	0x0064
        /*001c*/ 	.short	0x0082
	.zero		2


//--------------------- .nv.info                  --------------------------
	.section	.nv.info,"",@"SHT_CUDA_INFO"
	.align	4


	//----- nvinfo : EIATTR_REGCOUNT
	.align		4
        /*0000*/ 	.byte	0x04, 0x2f
        /*0002*/ 	.short	(.L_1 - .L_0)
	.align		4
.L_0:
        /*0004*/ 	.word	index@(_Z12count_kernelPiS_i)
        /*0008*/ 	.word	0x0000000a


	//----- nvinfo : EIATTR_FRAME_SIZE
	.align		4
.L_1:
        /*000c*/ 	.byte	0x04, 0x11
        /*000e*/ 	.short	(.L_3 - .L_2)
	.align		4
.L_2:
        /*0010*/ 	.word	index@(_Z12count_kernelPiS_i)
        /*0014*/ 	.word	0x00000000


	//----- nvinfo : EIATTR_REGCOUNT
	.align		4
.L_3:
        /*0018*/ 	.byte	0x04, 0x2f
        /*001a*/ 	.short	(.L_5 - .L_4)
	.align		4
.L_4:
        /*001c*/ 	.word	index@(_Z11sort_kernelPiS_ii)
        /*0020*/ 	.word	0x00000016


	//----- nvinfo : EIATTR_FRAME_SIZE
	.align		4
.L_5:
        /*0024*/ 	.byte	0x04, 0x11
        /*0026*/ 	.short	(.L_7 - .L_6)
	.align		4
.L_6:
        /*0028*/ 	.word	index@(_Z11sort_kernelPiS_ii)
        /*002c*/ 	.word	0x00000000


	//----- nvinfo : EIATTR_MIN_STACK_SIZE
	.align		4
.L_7:
        /*0030*/ 	.byte	0x04, 0x12
        /*0032*/ 	.short	(.L_9 - .L_8)
	.align		4
.L_8:
        /*0034*/ 	.word	index@(_Z11sort_kernelPiS_ii)
        /*0038*/ 	.word	0x00000000


	//----- nvinfo : EIATTR_MIN_STACK_SIZE
	.align		4
.L_9:
        /*003c*/ 	.byte	0x04, 0x12
        /*003e*/ 	.short	(.L_11 - .L_10)
	.align		4
.L_10:
        /*0040*/ 	.word	index@(_Z12count_kernelPiS_i)
        /*0044*/ 	.word	0x00000000
.L_11:


//--------------------- .nv.compat                --------------------------
	.section	.nv.compat,"",@"SHT_CUDA_COMPAT_INFO"
	.align	4
        /*0000*/ 	.byte	0x02, 0x09, 0x00, 0x00, 0x02, 0x02, 0x01, 0x00, 0x02, 0x05, 0x05, 0x00, 0x03, 0x07, 0x01, 0x01
        /*0010*/ 	.byte	0x02, 0x03, 0x00, 0x00, 0x02, 0x06, 0x01, 0x00, 0x04, 0x0b, 0x08, 0x00, 0x09, 0x00, 0x00, 0x00
        /*0020*/ 	.byte	0x00, 0x00, 0x00, 0x00


//--------------------- .nv.info._Z11sort_kernelPiS_ii --------------------------
	.section	.nv.info._Z11sort_kernelPiS_ii,"",@"SHT_CUDA_INFO"
	.sectionflags	@""
	.align	4


	//----- nvinfo : EIATTR_CUDA_API_VERSION
	.align		4
        /*0000*/ 	.byte	0x04, 0x37
        /*0002*/ 	.short	(.L_13 - .L_12)
.L_12:
        /*0004*/ 	.word	0x00000082


	//----- nvinfo : EIATTR_KPARAM_INFO
	.align		4
.L_13:
        /*0008*/ 	.byte	0x04, 0x17
        /*000a*/ 	.short	(.L_15 - .L_14)
.L_14:
        /*000c*/ 	.word	0x00000000
        /*0010*/ 	.short	0x0003
        /*0012*/ 	.short	0x0014
        /*0014*/ 	.byte	0x00, 0xf0, 0x11, 0x00


	//----- nvinfo : EIATTR_KPARAM_INFO
	.align		4
.L_15:
        /*0018*/ 	.byte	0x04, 0x17
        /*001a*/ 	.short	(.L_17 - .L_16)
.L_16:
        /*001c*/ 	.word	0x00000000
        /*0020*/ 	.short	0x0002
        /*0022*/ 	.short	0x0010
        /*0024*/ 	.byte	0x00, 0xf0, 0x11, 0x00


	//----- nvinfo : EIATTR_KPARAM_INFO
	.align		4
.L_17:
        /*0028*/ 	.byte	0x04, 0x17
        /*002a*/ 	.short	(.L_19 - .L_18)
.L_18:
        /*002c*/ 	.word	0x00000000
        /*0030*/ 	.short	0x0001
        /*0032*/ 	.short	0x0008
        /*0034*/ 	.byte	0x00, 0xf5, 0x21, 0x00


	//----- nvinfo : EIATTR_KPARAM_INFO
	.align		4
.L_19:
        /*0038*/ 	.byte	0x04, 0x17
        /*003a*/ 	.short	(.L_21 - .L_20)
.L_20:
        /*003c*/ 	.word	0x00000000
        /*0040*/ 	.short	0x0000
        /*0042*/ 	.short	0x0000
        /*0044*/ 	.byte	0x00, 0xf5, 0x21, 0x00


	//----- nvinfo : EIATTR_SPARSE_MMA_MASK
	.align		4
.L_21:
        /*0048*/ 	.byte	0x03, 0x50
        /*004a*/ 	.short	0x0000


	//----- nvinfo : EIATTR_MAXREG_COUNT
	.align		4
        /*004c*/ 	.byte	0x03, 0x1b
        /*004e*/ 	.short	0x00ff


	//----- nvinfo : EIATTR_NUM_BARRIERS
	.align		4
        /*0050*/ 	.byte	0x02, 0x4c
        /*0052*/ 	.byte	0x01
	.zero		1


	//----- nvinfo : EIATTR_MERCURY_ISA_VERSION
	.align		4
        /*0054*/ 	.byte	0x03, 0x5f
        /*0056*/ 	.short	0x0101


	//----- nvinfo : EIATTR_INT_WARP_WIDE_INSTR_OFFSETS
	.align		4
        /*0058*/ 	.byte	0x04, 0x31
        /*005a*/ 	.short	(.L_23 - .L_22)


	//   ....[0]....
.L_22:
        /*005c*/ 	.word	0x00000180


	//   ....[1]....
        /*0060*/ 	.word	0x00000200


	//   ....[2]....
        /*0064*/ 	.word	0x00000220


	//   ....[3]....
        /*0068*/ 	.word	0x000002d0


	//   ....[4]....
        /*006c*/ 	.word	0x00000330


	//   ....[5]....
        /*0070*/ 	.word	0x00000390


	//   ....[6]....
        /*0074*/ 	.word	0x000003f0


	//   ....[7]....
        /*0078*/ 	.word	0x00000450


	//   ....[8]....
        /*007c*/ 	.word	0x000004b0


	//   ....[9]....
        /*0080*/ 	.word	0x00000530


	//   ....[10]....
        /*0084*/ 	.word	0x000005f0


	//   ....[11]....
        /*0088*/ 	.word	0x00000680


	//   ....[12]....
        /*008c*/ 	.word	0x000006a0


	//   ....[13]....
        /*0090*/ 	.word	0x00000750


	//   ....[14]....
        /*0094*/ 	.word	0x000007b0


	//   ....[15]....
        /*0098*/ 	.word	0x00000810


	//   ....[16]....
        /*009c*/ 	.word	0x000008c0


	//   ....[17]....
        /*00a0*/ 	.word	0x00000950


	//   ....[18]....
        /*00a4*/ 	.word	0x00000970


	//   ....[19]....
        /*00a8*/ 	.word	0x00000a20


	//   ....[20]....
        /*00ac*/ 	.word	0x00000a90


	//   ....[21]....
        /*00b0*/ 	.word	0x00000b20


	//----- nvinfo : EIATTR_VRC_CTA_INIT_COUNT
	.align		4
.L_23:
        /*00b4*/ 	.byte	0x02, 0x4a
	.zero		1
	.zero		1


	//----- nvinfo : EIATTR_EXIT_INSTR_OFFSETS
	.align		4
        /*00b8*/ 	.byte	0x04, 0x1c
        /*00ba*/ 	.short	(.L_25 - .L_24)


	//   ....[0]....
.L_24:
        /*00bc*/ 	.word	0x00000070


	//   ....[1]....
        /*00c0*/ 	.word	0x000000e0


	//   ....[2]....
        /*00c4*/ 	.word	0x00000590


	//   ....[3]....
        /*00c8*/ 	.word	0x00000860


	//   ....[4]....
        /*00cc*/ 	.word	0x00000a70


	//   ....[5]....
        /*00d0*/ 	.word	0x00000b80


	//----- nvinfo : EIATTR_CRS_STACK_SIZE
	.align		4
.L_25:
        /*00d4*/ 	.byte	0x04, 0x1e
        /*00d6*/ 	.short	(.L_27 - .L_26)
.L_26:
        /*00d8*/ 	.word	0x00000000


	//----- nvinfo : EIATTR_CBANK_PARAM_SIZE
	.align		4
.L_27:
        /*00dc*/ 	.byte	0x03, 0x19
        /*00de*/ 	.short	0x0018


	//----- nvinfo : EIATTR_PARAM_CBANK
	.align		4
        /*00e0*/ 	.byte	0x04, 0x0a
        /*00e2*/ 	.short	(.L_29 - .L_28)
	.align		4
.L_28:
        /*00e4*/ 	.word	index@(.nv.constant0._Z11sort_kernelPiS_ii)
        /*00e8*/ 	.short	0x0380
        /*00ea*/ 	.short	0x0018


	//----- nvinfo : EIATTR_SW_WAR
	.align		4
.L_29:
        /*00ec*/ 	.byte	0x04, 0x36
        /*00ee*/ 	.short	(.L_31 - .L_30)
.L_30:
        /*00f0*/ 	.word	0x00000008
.L_31:


//--------------------- .nv.info._Z12count_kernelPiS_i --------------------------
	.section	.nv.info._Z12count_kernelPiS_i,"",@"SHT_CUDA_INFO"
	.sectionflags	@""
	.align	4


	//----- nvinfo : EIATTR_CUDA_API_VERSION
	.align		4
        /*0000*/ 	.byte	0x04, 0x37
        /*0002*/ 	.short	(.L_33 - .L_32)
.L_32:
        /*0004*/ 	.word	0x00000082


	//----- nvinfo : EIATTR_KPARAM_INFO
	.align		4
.L_33:
        /*0008*/ 	.byte	0x04, 0x17
        /*000a*/ 	.short	(.L_35 - .L_34)
.L_34:
        /*000c*/ 	.word	0x00000000
        /*0010*/ 	.short	0x0002
        /*0012*/ 	.short	0x0010
        /*0014*/ 	.byte	0x00, 0xf0, 0x11, 0x00


	//----- nvinfo : EIATTR_KPARAM_INFO
	.align		4
.L_35:
        /*0018*/ 	.byte	0x04, 0x17
        /*001a*/ 	.short	(.L_37 - .L_36)
.L_36:
        /*001c*/ 	.word	0x00000000
        /*0020*/ 	.short	0x0001
        /*0022*/ 	.short	0x0008
        /*0024*/ 	.byte	0x00, 0xf5, 0x21, 0x00


	//----- nvinfo : EIATTR_KPARAM_INFO
	.align		4
.L_37:
        /*0028*/ 	.byte	0x04, 0x17
        /*002a*/ 	.short	(.L_39 - .L_38)
.L_38:
        /*002c*/ 	.word	0x00000000
        /*0030*/ 	.short	0x0000
        /*0032*/ 	.short	0x0000
        /*0034*/ 	.byte	0x00, 0xf5, 0x21, 0x00


	//----- nvinfo : EIATTR_SPARSE_MMA_MASK
	.align		4
.L_39:
        /*0038*/ 	.byte	0x03, 0x50
        /*003a*/ 	.short	0x0000


	//----- nvinfo : EIATTR_MAXREG_COUNT
	.align		4
        /*003c*/ 	.byte	0x03, 0x1b
        /*003e*/ 	.short	0x00ff


	//----- nvinfo : EIATTR_NUM_BARRIERS
	.align		4
        /*0040*/ 	.byte	0x02, 0x4c
        /*0042*/ 	.byte	0x01
	.zero		1


	//----- nvinfo : EIATTR_MERCURY_ISA_VERSION
	.align		4
        /*0044*/ 	.byte	0x03, 0x5f
        /*0046*/ 	.short	0x0101


	//----- nvinfo : EIATTR_VRC_CTA_INIT_COUNT
	.align		4
        /*0048*/ 	.byte	0x02, 0x4a
	.zero		1
	.zero		1


	//----- nvinfo : EIATTR_EXIT_INSTR_OFFSETS
	.align		4
        /*004c*/ 	.byte	0x04, 0x1c
        /*004e*/ 	.short	(.L_41 - .L_40)


	//   ....[0]....
.L_40:
        /*0050*/ 	.word	0x00000070


	//   ....[1]....
        /*0054*/ 	.word	0x00000110


	//----- nvinfo : EIATTR_CBANK_PARAM_SIZE
	.align		4
.L_41:
        /*0058*/ 	.byte	0x03, 0x19
        /*005a*/ 	.short	0x0014


	//----- nvinfo : EIATTR_PARAM_CBANK
	.align		4
        /*005c*/ 	.byte	0x04, 0x0a
        /*005e*/ 	.short	(.L_43 - .L_42)
	.align		4
.L_42:
        /*0060*/ 	.word	index@(.nv.constant0._Z12count_kernelPiS_i)
        /*0064*/ 	.short	0x0380
        /*0066*/ 	.short	0x0014


	//----- nvinfo : EIATTR_SW_WAR
	.align		4
.L_43:
        /*0068*/ 	.byte	0x04, 0x36
        /*006a*/ 	.short	(.L_45 - .L_44)
.L_44:
        /*006c*/ 	.word	0x00000008
.L_45:


//--------------------- .nv.callgraph             --------------------------
	.section	.nv.callgraph,"",@"SHT_CUDA_CALLGRAPH"
	.align	4
	.sectionentsize	8
	.align		4
        /*0000*/ 	.word	0x00000000
	.align		4
        /*0004*/ 	.word	0xffffffff
	.align		4
        /*0008*/ 	.word	0x00000000
	.align		4
        /*000c*/ 	.word	0xfffffffe
	.align		4
        /*0010*/ 	.word	0x00000000
	.align		4
        /*0014*/ 	.word	0xfffffffd
	.align		4
        /*0018*/ 	.word	0x00000000
	.align		4
        /*001c*/ 	.word	0xfffffffc


//--------------------- .text._Z11sort_kernelPiS_ii --------------------------
	.section	.text._Z11sort_kernelPiS_ii,"ax",@progbits
	.align	128
        .global         _Z11sort_kernelPiS_ii
        .type           _Z11sort_kernelPiS_ii,@function
        .size           _Z11sort_kernelPiS_ii,(.L_x_6 - _Z11sort_kernelPiS_ii)
        .other          _Z11sort_kernelPiS_ii,@"STO_CUDA_ENTRY STV_DEFAULT"
_Z11sort_kernelPiS_ii:
.text._Z11sort_kernelPiS_ii:
[----:B------:R-:W-:Y:S01]  /*0000*/  LDC R1, c[0x0][0x37c] ;  /* 0x0000df00ff017b82 */ /* 0x000fe20000000800 */
[----:B------:R-:W0:Y:S07]  /*0010*/  S2R R3, SR_TID.X ;  /* 0x0000000000037919 */ /* 0x000e2e0000002100 */
[----:B------:R-:W0:Y:S08]  /*0020*/  S2UR UR4, SR_CTAID.X ;  /* 0x00000000000479c3 */ /* 0x000e300000002500 */
[----:B------:R-:W0:Y:S08]  /*0030*/  LDC R0, c[0x0][0x360] ;  /* 0x0000d800ff007b82 */ /* 0x000e300000000800 */
[----:B------:R-:W1:Y:S01]  /*0040*/  LDC R5, c[0x0][0x394] ;  /* 0x0000e500ff057b82 */ /* 0x000e620000000800 */
[----:B0-----:R-:W-:-:S05]  /*0050*/  IMAD R0, R0, UR4, R3 ;  /* 0x0000000400007c24 */ /* 0x001fca000f8e0203 */
[----:B-1----:R-:W-:-:S13]  /*0060*/  ISETP.GE.AND P0, PT, R0, R5, PT ;  /* 0x000000050000720c */ /* 0x002fda0003f06270 */
[----:B------:R-:W-:Y:S05]  /*0070*/  @P0 EXIT ;  /* 0x000000000000094d */ /* 0x000fea0003800000 */
[----:B------:R-:W0:Y:S01]  /*0080*/  LDC.64 R2, c[0x0][0x388] ;  /* 0x0000e200ff027b82 */ /* 0x000e220000000a00 */
[----:B------:R-:W1:Y:S01]  /*0090*/  LDCU.64 UR4, c[0x0][0x358] ;  /* 0x00006b00ff0477ac */ /* 0x000e620008000a00 */
[----:B0-----:R-:W-:-:S06]  /*00a0*/  IMAD.WIDE R6, R0, 0x4, R2 ;  /* 0x0000000400067825 */ /* 0x001fcc00078e0202 */
[----:B-1----:R-:W2:Y:S01]  /*00b0*/  LDG.E R6, desc[UR4][R6.64] ;  /* 0x0000000406067981 */ /* 0x002ea2000c1e1900 */
[----:B------:R-:W-:Y:S01]  /*00c0*/  BAR.SYNC.DEFER_BLOCKING 0x0 ;  /* 0x0000000000007b1d */ /* 0x000fe20000010000 */
[----:B--2---:R-:W-:-:S13]  /*00d0*/  ISETP.GE.AND P0, PT, R6, 0x1, PT ;  /* 0x000000010600780c */ /* 0x004fda0003f06270 */
[----:B------:R-:W-:Y:S05]  /*00e0*/  @!P0 EXIT ;  /* 0x000000000000894d */ /* 0x000fea0003800000 */
[C---:B------:R-:W-:Y:S01]  /*00f0*/  ISETP.GE.U32.AND P1, PT, R6.reuse, 0x8, PT ;  /* 0x000000080600780c */ /* 0x040fe20003f26070 */
[----:B------:R-:W-:Y:S01]  /*0100*/  IMAD.WIDE R2, R5, 0x4, R2 ;  /* 0x0000000405027825 */ /* 0x000fe200078e0202 */
[----:B------:R-:W-:-:S04]  /*0110*/  LOP3.LUT R16, R6, 0x7, RZ, 0xc0, !PT ;  /* 0x0000000706107812 */ /* 0x000fc800078ec0ff */
[----:B------:R-:W-:-:S07]  /*0120*/  ISETP.NE.AND P0, PT, R16, RZ, PT ;  /* 0x000000ff1000720c */ /* 0x000fce0003f05270 */
[----:B------:R-:W-:Y:S06]  /*0130*/  @!P1 BRA `(.L_x_0) ;  /* 0x0000000400149947 */ /* 0x000fec0003800000 */
[----:B------:R-:W0:Y:S01]  /*0140*/  LDC.64 R4, c[0x0][0x380] ;  /* 0x0000e000ff047b82 */ /* 0x000e220000000a00 */
[----:B------:R-:W-:-:S05]  /*0150*/  LOP3.LUT R7, R6, 0x7ffffff8, RZ, 0xc0, !PT ;  /* 0x7ffffff806077812 */ /* 0x000fca00078ec0ff */
[----:B------:R-:W-:-:S07]  /*0160*/  IMAD.MOV R7, RZ, RZ, -R7 ;  /* 0x000000ffff077224 */ /* 0x000fce00078e0a07 */
.L_x_1:
[----:B-1----:R-:W1:Y:S01]  /*0170*/  S2R R13, SR_LANEID ;  /* 0x00000000000d7919 */ /* 0x002e620000000000 */
[----:B------:R-:W-:Y:S02]  /*0180*/  VOTEU.ANY UR6, UPT, PT ;  /* 0x0000000000067886 */ /* 0x000fe400038e0100 */
[----:B------:R-:W1:Y:S08]  /*0190*/  FLO.U32 R10, UR6 ;  /* 0x00000006000a7d00 */ /* 0x000e7000080e0000 */
[----:B------:R-:W2:Y:S01]  /*01a0*/  POPC R11, UR6 ;  /* 0x00000006000b7d09 */ /* 0x000ea20008000000 */
[----:B-1----:R-:W-:-:S13]  /*01b0*/  ISETP.EQ.U32.AND P1, PT, R10, R13, PT ;  /* 0x0000000d0a00720c */ /* 0x002fda0003f22070 */
[----:B--2---:R-:W2:Y:S01]  /*01c0*/  @P1 ATOMG.E.ADD.STRONG.GPU PT, R11, desc[UR4][R2.64], R11 ;  /* 0x8000000b020b19a8 */ /* 0x004ea200081ef104 */
[----:B------:R-:W1:Y:S02]  /*01d0*/  S2R R14, SR_LTMASK ;  /* 0x00000000000e7919 */ /* 0x000e640000003900 */
[----:B-1----:R-:W-:-:S06]  /*01e0*/  LOP3.LUT R15, R14, UR6, RZ, 0xc0, !PT ;  /* 0x000000060e0f7c12 */ /* 0x002fcc000f8ec0ff */
[----:B------:R-:W-:Y:S01]  /*01f0*/  POPC R15, R15 ;  /* 0x0000000f000f7309 */ /* 0x000fe20000000000 */
[----:B--2---:R-:W1:Y:S01]  /*0200*/  SHFL.IDX PT, R10, R11, R10, 0x1f ;  /* 0x00001f0a0b0a7589 */ /* 0x004e6200000e0000 */
[----:B------:R-:W-:Y:S05]  /*0210*/  WARPSYNC.ALL ;  /* 0x0000000000007948 */ /* 0x000fea0003800000 */
[----:B------:R-:W-:Y:S02]  /*0220*/  VOTEU.ANY UR6, UPT, PT ;  /* 0x0000000000067886 */ /* 0x000fe400038e0100 */
[----:B------:R-:W2:Y:S08]  /*0230*/  FLO.U32 R8, UR6 ;  /* 0x0000000600087d00 */ /* 0x000eb000080e0000 */
[----:B------:R-:W3:Y:S01]  /*0240*/  POPC R9, UR6 ;  /* 0x0000000600097d09 */ /* 0x000ee20008000000 */
[----:B--2---:R-:W-:Y:S01]  /*0250*/  ISETP.EQ.U32.AND P1, PT, R8, R13, PT ;  /* 0x0000000d0800720c */ /* 0x004fe20003f22070 */
[----:B-1----:R-:W-:-:S04]  /*0260*/  IMAD.IADD R13, R10, 0x1, R15 ;  /* 0x000000010a0d7824 */ /* 0x002fc800078e020f */
[----:B0-----:R-:W-:-:S05]  /*0270*/  IMAD.WIDE R12, R13, 0x4, R4 ;  /* 0x000000040d0c7825 */ /* 0x001fca00078e0204 */
[----:B------:R-:W-:Y:S01]  /*0280*/  STG.E desc[UR4][R12.64], R0 ;  /* 0x000000000c007986 */ /* 0x000fe2000c101904 */
[----:B------:R-:W-:Y:S06]  /*0290*/  BAR.SYNC.DEFER_BLOCKING 0x0 ;  /* 0x0000000000007b1d */ /* 0x000fec0000010000 */
[----:B---3--:R-:W2:Y:S01]  /*02a0*/  @P1 ATOMG.E.ADD.STRONG.GPU PT, R11, desc[UR4][R2.64], R9 ;  /* 0x80000009020b19a8 */ /* 0x008ea200081ef104 */
[----:B------:R-:W-:-:S06]  /*02b0*/  LOP3.LUT R10, R14, UR6, RZ, 0xc0, !PT ;  /* 0x000000060e0a7c12 */ /* 0x000fcc000f8ec0ff */
[----:B------:R-:W0:Y:S01]  /*02c0*/  POPC R10, R10 ;  /* 0x0000000a000a7309 */ /* 0x000e220000000000 */
[----:B--2---:R-:W0:Y:S02]  /*02d0*/  SHFL.IDX PT, R11, R11, R8, 0x1f ;  /* 0x00001f080b0b7589 */ /* 0x004e2400000e0000 */
[----:B0-----:R-:W-:-:S04]  /*02e0*/  IMAD.IADD R15, R11, 0x1, R10 ;  /* 0x000000010b0f7824 */ /* 0x001fc800078e020a */
[----:B------:R-:W-:-:S05]  /*02f0*/  IMAD.WIDE R14, R15, 0x4, R4 ;  /* 0x000000040f0e7825 */ /* 0x000fca00078e0204 */
[----:B------:R-:W-:Y:S01]  /*0300*/  STG.E desc[UR4][R14.64], R0 ;  /* 0x000000000e007986 */ /* 0x000fe2000c101904 */
[----:B------:R-:W-:Y:S06]  /*0310*/  BAR.SYNC.DEFER_BLOCKING 0x0 ;  /* 0x0000000000007b1d */ /* 0x000fec0000010000 */
[----:B------:R-:W2:Y:S04]  /*0320*/  @P1 ATOMG.E.ADD.STRONG.GPU PT, R17, desc[UR4][R2.64], R9 ;  /* 0x80000009021119a8 */ /* 0x000ea800081ef104 */
[----:B--2---:R-:W0:Y:S02]  /*0330*/  SHFL.IDX PT, R13, R17, R8, 0x1f ;  /* 0x00001f08110d7589 */ /* 0x004e2400000e0000 */
[----:B0-----:R-:W-:-:S05]  /*0340*/  IADD3 R13, PT, PT, R10, R13, RZ ;  /* 0x0000000d0a0d7210 */ /* 0x001fca0007ffe0ff */
[----:B------:R-:W-:-:S05]  /*0350*/  IMAD.WIDE R12, R13, 0x4, R4 ;  /* 0x000000040d0c7825 */ /* 0x000fca00078e0204 */
[----:B------:R-:W-:Y:S01]  /*0360*/  STG.E desc[UR4][R12.64], R0 ;  /* 0x000000000c007986 */ /* 0x000fe2000c101904 */
[----:B------:R-:W-:Y:S06]  /*0370*/  BAR.SYNC.DEFER_BLOCKING 0x0 ;  /* 0x0000000000007b1d */ /* 0x000fec0000010000 */
[----:B------:R-:W2:Y:S04]  /*0380*/  @P1 ATOMG.E.ADD.STRONG.GPU PT, R19, desc[UR4][R2.64], R9 ;  /* 0x80000009021319a8 */ /* 0x000ea800081ef104 */
[----:B--2---:R-:W0:Y:S02]  /*0390*/  SHFL.IDX PT, R11, R19, R8, 0x1f ;  /* 0x00001f08130b7589 */ /* 0x004e2400000e0000 */
[----:B0-----:R-:W-:-:S04]  /*03a0*/  IMAD.IADD R11, R10, 0x1, R11 ;  /* 0x000000010a0b7824 */ /* 0x001fc800078e020b */
        /* <DEDUP_REMOVED lines=21> */
[----:B------:R-:W2:Y:S01]  /*0500*/  @P1 ATOMG.E.ADD.STRONG.GPU PT, R19, desc[UR4][R2.64], R9 ;  /* 0x80000009021319a8 */ /* 0x000ea200081ef104 */
[----:B------:R-:W-:-:S04]  /*0510*/  IADD3 R7, PT, PT, R7, 0x8, RZ ;  /* 0x0000000807077810 */ /* 0x000fc80007ffe0ff */
[----:B------:R-:W-:Y:S01]  /*0520*/  ISETP.NE.AND P1, PT, R7, RZ, PT ;  /* 0x000000ff0700720c */ /* 0x000fe20003f25270 */
[----:B--2---:R-:W0:Y:S02]  /*0530*/  SHFL.IDX PT, R11, R19, R8, 0x1f ;  /* 0x00001f08130b7589 */ /* 0x004e2400000e0000 */
[----:B0-----:R-:W-:-:S04]  /*0540*/  IMAD.IADD R11, R10, 0x1, R11 ;  /* 0x000000010a0b7824 */ /* 0x001fc800078e020b */
[----:B------:R-:W-:-:S05]  /*0550*/  IMAD.WIDE R10, R11, 0x4, R4 ;  /* 0x000000040b0a7825 */ /* 0x000fca00078e0204 */
[----:B------:R1:W-:Y:S01]  /*0560*/  STG.E desc[UR4][R10.64], R0 ;  /* 0x000000000a007986 */ /* 0x0003e2000c101904 */
[----:B------:R-:W-:Y:S06]  /*0570*/  BAR.SYNC.DEFER_BLOCKING 0x0 ;  /* 0x0000000000007b1d */ /* 0x000fec0000010000 */
[----:B------:R-:W-:Y:S05]  /*0580*/  @P1 BRA `(.L_x_1) ;  /* 0xfffffff800f81947 */ /* 0x000fea000383ffff */
.L_x_0:
[----:B------:R-:W-:Y:S05]  /*0590*/  @!P0 EXIT ;  /* 0x000000000000894d */ /* 0x000fea0003800000 */
[----:B------:R-:W-:Y:S02]  /*05a0*/  ISETP.GE.U32.AND P1, PT, R16, 0x4, PT ;  /* 0x000000041000780c */ /* 0x000fe40003f26070 */
[----:B------:R-:W-:-:S04]  /*05b0*/  LOP3.LUT R14, R6, 0x3, RZ, 0xc0, !PT ;  /* 0x00000003060e7812 */ /* 0x000fc800078ec0ff */
[----:B------:R-:W-:-:S07]  /*05c0*/  ISETP.NE.AND P0, PT, R14, RZ, PT ;  /* 0x000000ff0e00720c */ /* 0x000fce0003f05270 */
[----:B------:R-:W-:Y:S06]  /*05d0*/  @!P1 BRA `(.L_x_2) ;  /* 0x0000000000a09947 */ /* 0x000fec0003800000 */
[----:B------:R-:W0:Y:S01]  /*05e0*/  S2R R8, SR_LANEID ;  /* 0x0000000000087919 */ /* 0x000e220000000000 */
[----:B------:R-:W-:Y:S01]  /*05f0*/  VOTEU.ANY UR6, UPT, PT ;  /* 0x0000000000067886 */ /* 0x000fe200038e0100 */
[----:B------:R-:W2:Y:S01]  /*0600*/  LDC.64 R4, c[0x0][0x380] ;  /* 0x0000e000ff047b82 */ /* 0x000ea20000000a00 */
[----:B-1----:R-:W0:Y:S08]  /*0610*/  FLO.U32 R10, UR6 ;  /* 0x00000006000a7d00 */ /* 0x002e3000080e0000 */
[----:B------:R-:W1:Y:S01]  /*0620*/  POPC R9, UR6 ;  /* 0x0000000600097d09 */ /* 0x000e620008000000 */
[----:B0-----:R-:W-:-:S13]  /*0630*/  ISETP.EQ.U32.AND P1, PT, R10, R8, PT ;  /* 0x000000080a00720c */ /* 0x001fda0003f22070 */
[----:B-1----:R-:W3:Y:S01]  /*0640*/  @P1 ATOMG.E.ADD.STRONG.GPU PT, R11, desc[UR4][R2.64], R9 ;  /* 0x80000009020b19a8 */ /* 0x002ee200081ef104 */
[----:B------:R-:W0:Y:S02]  /*0650*/  S2R R13, SR_LTMASK ;  /* 0x00000000000d7919 */ /* 0x000e240000003900 */
[----:B0-----:R-:W-:-:S06]  /*0660*/  LOP3.LUT R12, R13, UR6, RZ, 0xc0, !PT ;  /* 0x000000060d0c7c12 */ /* 0x001fcc000f8ec0ff */
[----:B------:R-:W-:Y:S01]  /*0670*/  POPC R12, R12 ;  /* 0x0000000c000c7309 */ /* 0x000fe20000000000 */
[----:B---3--:R-:W0:Y:S01]  /*0680*/  SHFL.IDX PT, R11, R11, R10, 0x1f ;  /* 0x00001f0a0b0b7589 */ /* 0x008e2200000e0000 */
[----:B------:R-:W-:Y:S05]  /*0690*/  WARPSYNC.ALL ;  /* 0x0000000000007948 */ /* 0x000fea0003800000 */
[----:B------:R-:W-:Y:S02]  /*06a0*/  VOTEU.ANY UR6, UPT, PT ;  /* 0x0000000000067886 */ /* 0x000fe400038e0100 */
[----:B------:R-:W1:Y:S08]  /*06b0*/  FLO.U32 R7, UR6 ;  /* 0x0000000600077d00 */ /* 0x000e7000080e0000 */
[----:B------:R-:W3:Y:S01]  /*06c0*/  POPC R15, UR6 ;  /* 0x00000006000f7d09 */ /* 0x000ee20008000000 */
[----:B-1----:R-:W-:Y:S01]  /*06d0*/  ISETP.EQ.U32.AND P1, PT, R7, R8, PT ;  /* 0x000000080700720c */ /* 0x002fe20003f22070 */
[----:B0-----:R-:W-:-:S04]  /*06e0*/  IMAD.IADD R9, R11, 0x1, R12 ;  /* 0x000000010b097824 */ /* 0x001fc800078e020c */
[----:B--2---:R-:W-:-:S05]  /*06f0*/  IMAD.WIDE R8, R9, 0x4, R4 ;  /* 0x0000000409087825 */ /* 0x004fca00078e0204 */
[----:B------:R-:W-:Y:S01]  /*0700*/  STG.E desc[UR4][R8.64], R0 ;  /* 0x0000000008007986 */ /* 0x000fe2000c101904 */
[----:B------:R-:W-:Y:S06]  /*0710*/  BAR.SYNC.DEFER_BLOCKING 0x0 ;  /* 0x0000000000007b1d */ /* 0x000fec0000010000 */
[----:B---3--:R-:W2:Y:S01]  /*0720*/  @P1 ATOMG.E.ADD.STRONG.GPU PT, R16, desc[UR4][R2.64], R15 ;  /* 0x8000000f021019a8 */ /* 0x008ea200081ef104 */
[----:B------:R-:W-:-:S04]  /*0730*/  LOP3.LUT R13, R13, UR6, RZ, 0xc0, !PT ;  /* 0x000000060d0d7c12 */ /* 0x000fc8000f8ec0ff */
        /* <DEDUP_REMOVED lines=16> */
[----:B------:R0:W-:Y:S01]  /*0840*/  STG.E desc[UR4][R4.64], R0 ;  /* 0x0000000004007986 */ /* 0x0001e2000c101904 */
[----:B------:R-:W-:Y:S06]  /*0850*/  BAR.SYNC.DEFER_BLOCKING 0x0 ;  /* 0x0000000000007b1d */ /* 0x000fec0000010000 */
.L_x_2:
[----:B------:R-:W-:Y:S05]  /*0860*/  @!P0 EXIT ;  /* 0x000000000000894d */ /* 0x000fea0003800000 */
[----:B------:R-:W-:Y:S02]  /*0870*/  ISETP.NE.AND P1, PT, R14, 0x1, PT ;  /* 0x000000010e00780c */ /* 0x000fe40003f25270 */
[----:B------:R-:W-:-:S04]  /*0880*/  LOP3.LUT R6, R6, 0x1, RZ, 0xc0, !PT ;  /* 0x0000000106067812 */ /* 0x000fc800078ec0ff */
[----:B------:R-:W-:-:S07]  /*0890*/  ISETP.NE.U32.AND P0, PT, R6, 0x1, PT ;  /* 0x000000010600780c */ /* 0x000fce0003f05070 */
[----:B------:R-:W-:Y:S06]  /*08a0*/  @!P1 BRA `(.L_x_3) ;  /* 0x0000000000709947 */ /* 0x000fec0003800000 */
[----:B------:R-:W2:Y:S01]  /*08b0*/  S2R R13, SR_LANEID ;  /* 0x00000000000d7919 */ /* 0x000ea20000000000 */
[----:B------:R-:W-:Y:S01]  /*08c0*/  VOTEU.ANY UR6, UPT, PT ;  /* 0x0000000000067886 */ /* 0x000fe200038e0100 */
[----:B0-----:R-:W0:Y:S01]  /*08d0*/  LDC.64 R4, c[0x0][0x380] ;  /* 0x0000e000ff047b82 */ /* 0x001e220000000a00 */
[----:B------:R-:W2:Y:S08]  /*08e0*/  FLO.U32 R8, UR6 ;  /* 0x0000000600087d00 */ /* 0x000eb000080e0000 */
[----:B------:R-:W3:Y:S01]  /*08f0*/  POPC R7, UR6 ;  /* 0x0000000600077d09 */ /* 0x000ee20008000000 */
[----:B--2---:R-:W-:-:S13]  /*0900*/  ISETP.EQ.U32.AND P1, PT, R8, R13, PT ;  /* 0x0000000d0800720c */ /* 0x004fda0003f22070 */
[----:B---3--:R-:W2:Y:S01]  /*0910*/  @P1 ATOMG.E.ADD.STRONG.GPU PT, R9, desc[UR4][R2.64], R7 ;  /* 0x80000007020919a8 */ /* 0x008ea200081ef104 */
        /* <DEDUP_REMOVED lines=17> */
[----:B0-----:R-:W-:-:S05]  /*0a30*/  IADD3 R9, PT, PT, R9, R8, RZ ;  /* 0x0000000809097210 */ /* 0x001fca0007ffe0ff */
[----:B------:R-:W-:-:S05]  /*0a40*/  IMAD.WIDE R4, R9, 0x4, R4 ;  /* 0x0000000409047825 */ /* 0x000fca00078e0204 */
[----:B------:R2:W-:Y:S01]  /*0a50*/  STG.E desc[UR4][R4.64], R0 ;  /* 0x0000000004007986 */ /* 0x0005e2000c101904 */
[----:B------:R-:W-:Y:S06]  /*0a60*/  BAR.SYNC.DEFER_BLOCKING 0x0 ;  /* 0x0000000000007b1d */ /* 0x000fec0000010000 */
.L_x_3:
[----:B------:R-:W-:Y:S05]  /*0a70*/  @P0 EXIT ;  /* 0x000000000000094d */ /* 0x000fea0003800000 */
[----:B0-2---:R-:W0:Y:S01]  /*0a80*/  S2R R5, SR_LANEID ;  /* 0x0000000000057919 */ /* 0x005e220000000000 */
[----:B------:R-:W-:Y:S02]  /*0a90*/  VOTEU.ANY UR6, UPT, PT ;  /* 0x0000000000067886 */ /* 0x000fe400038e0100 */
[----:B------:R-:W0:Y:S08]  /*0aa0*/  FLO.U32 R6, UR6 ;  /* 0x0000000600067d00 */ /* 0x000e3000080e0000 */
[----:B------:R-:W2:Y:S01]  /*0ab0*/  POPC R9, UR6 ;  /* 0x0000000600097d09 */ /* 0x000ea20008000000 */
[----:B0-----:R-:W-:Y:S01]  /*0ac0*/  ISETP.EQ.U32.AND P0, PT, R6, R5, PT ;  /* 0x000000050600720c */ /* 0x001fe20003f02070 */
[----:B------:R-:W0:Y:S01]  /*0ad0*/  S2R R8, SR_LTMASK ;  /* 0x0000000000087919 */ /* 0x000e220000003900 */
[----:B------:R-:W3:Y:S11]  /*0ae0*/  LDC.64 R4, c[0x0][0x380] ;  /* 0x0000e000ff047b82 */ /* 0x000ef60000000a00 */
[----:B--2---:R-:W2:Y:S01]  /*0af0*/  @P0 ATOMG.E.ADD.STRONG.GPU PT, R9, desc[UR4][R2.64], R9 ;  /* 0x80000009020909a8 */ /* 0x004ea200081ef104 */
[----:B0-----:R-:W-:-:S06]  /*0b00*/  LOP3.LUT R8, R8, UR6, RZ, 0xc0, !PT ;  /* 0x0000000608087c12 */ /* 0x001fcc000f8ec0ff */
[----:B------:R-:W0:Y:S01]  /*0b10*/  POPC R8, R8 ;  /* 0x0000000800087309 */ /* 0x000e220000000000 */
[----:B--2---:R-:W0:Y:S01]  /*0b20*/  SHFL.IDX PT, R7, R9, R6, 0x1f ;  /* 0x00001f0609077589 */ /* 0x004e2200000e0000 */
[----:B------:R-:W-:Y:S05]  /*0b30*/  WARPSYNC.ALL ;  /* 0x0000000000007948 */ /* 0x000fea0003800000 */
[----:B0-----:R-:W-:-:S04]  /*0b40*/  IMAD.IADD R7, R7, 0x1, R8 ;  /* 0x0000000107077824 */ /* 0x001fc800078e0208 */
[----:B---3--:R-:W-:-:S05]  /*0b50*/  IMAD.WIDE R4, R7, 0x4, R4 ;  /* 0x0000000407047825 */ /* 0x008fca00078e0204 */
[----:B------:R-:W-:Y:S01]  /*0b60*/  STG.E desc[UR4][R4.64], R0 ;  /* 0x0000000004007986 */ /* 0x000fe2000c101904 */
[----:B------:R-:W-:Y:S06]  /*0b70*/  BAR.SYNC.DEFER_BLOCKING 0x0 ;  /* 0x0000000000007b1d */ /* 0x000fec0000010000 */
[----:B------:R-:W-:Y:S05]  /*0b80*/  EXIT ;  /* 0x000000000000794d */ /* 0x000fea0003800000 */
.L_x_4:
[----:B------:R-:W-:-:S00]  /*0b90*/  BRA `(.L_x_4) ;  /* 0xfffffffc00fc7947 */ /* 0x000fc0000383ffff */
[----:B------:R-:W-:-:S00]  /*0ba0*/  NOP ;  /* 0x0000000000007918 */ /* 0x000fc00000000000 */
        /* <DEDUP_REMOVED lines=13> */
.L_x_6:


//--------------------- .text._Z12count_kernelPiS_i --------------------------
	.section	.text._Z12count_kernelPiS_i,"ax",@progbits
	.align	128
        .global         _Z12count_kernelPiS_i
        .type           _Z12count_kernelPiS_i,@function
        .size           _Z12count_kernelPiS_i,(.L_x_7 - _Z12count_kernelPiS_i)
        .other          _Z12count_kernelPiS_i,@"STO_CUDA_ENTRY STV_DEFAULT"
_Z12count_kernelPiS_i:
.text._Z12count_kernelPiS_i:
[----:B------:R-:W-:Y:S01]  /*0000*/  LDC R1, c[0x0][0x37c] ;  /* 0x0000df00ff017b82 */ /* 0x000fe20000000800 */
[----:B------:R-:W0:Y:S07]  /*0010*/  S2R R0, SR_TID.X ;  /* 0x0000000000007919 */ /* 0x000e2e0000002100 */
[----:B------:R-:W0:Y:S01]  /*0020*/  S2UR UR4, SR_CTAID.X ;  /* 0x00000000000479c3 */ /* 0x000e220000002500 */
[----:B------:R-:W1:Y:S07]  /*0030*/  LDCU UR5, c[0x0][0x390] ;  /* 0x00007200ff0577ac */ /* 0x000e6e0008000800 */
[----:B------:R-:W0:Y:S02]  /*0040*/  LDC R5, c[0x0][0x360] ;  /* 0x0000d800ff057b82 */ /* 0x000e240000000800 */
[----:B0-----:R-:W-:-:S05]  /*0050*/  IMAD R5, R5, UR4, R0 ;  /* 0x0000000405057c24 */ /* 0x001fca000f8e0200 */
[----:B-1----:R-:W-:-:S13]  /*0060*/  ISETP.GE.AND P0, PT, R5, UR5, PT ;  /* 0x0000000505007c0c */ /* 0x002fda000bf06270 */
[----:B------:R-:W-:Y:S05]  /*0070*/  @P0 EXIT ;  /* 0x000000000000094d */ /* 0x000fea0003800000 */
[----:B------:R-:W0:Y:S01]  /*0080*/  LDC.64 R2, c[0x0][0x380] ;  /* 0x0000e000ff027b82 */ /* 0x000e220000000a00 */
[----:B------:R-:W1:Y:S01]  /*0090*/  LDCU.64 UR4, c[0x0][0x358] ;  /* 0x00006b00ff0477ac */ /* 0x000e620008000a00 */
[----:B0-----:R-:W-:-:S06]  /*00a0*/  IMAD.WIDE R2, R5, 0x4, R2 ;  /* 0x0000000405027825 */ /* 0x001fcc00078e0202 */
[----:B------:R-:W0:Y:S01]  /*00b0*/  LDC.64 R4, c[0x0][0x388] ;  /* 0x0000e200ff047b82 */ /* 0x000e220000000a00 */
[----:B-1----:R-:W0:Y:S01]  /*00c0*/  LDG.E R3, desc[UR4][R2.64] ;  /* 0x0000000402037981 */ /* 0x002e22000c1e1900 */
[----:B------:R-:W-:Y:S02]  /*00d0*/  HFMA2 R7, -RZ, RZ, 0, 5.9604644775390625e-08 ;  /* 0x00000001ff077431 */ /* 0x000fe400000001ff */
[----:B0-----:R-:W-:-:S05]  /*00e0*/  IMAD.WIDE R4, R3, 0x4, R4 ;  /* 0x0000000403047825 */ /* 0x001fca00078e0204 */
[----:B------:R-:W-:Y:S01]  /*00f0*/  REDG.E.ADD.STRONG.GPU desc[UR4][R4.64], R7 ;  /* 0x000000070400798e */ /* 0x000fe2000c12e104 */
[----:B------:R-:W-:Y:S06]  /*0100*/  BAR.SYNC.DEFER_BLOCKING 0x0 ;  /* 0x0000000000007b1d */ /* 0x000fec0000010000 */
[----:B------:R-:W-:Y:S05]  /*0110*/  EXIT ;  /* 0x000000000000794d */ /* 0x000fea0003800000 */
.L_x_5:
        /* <DEDUP_REMOVED lines=14> */
.L_x_7:


//--------------------- .nv.shared.reserved.0     --------------------------
	.section	.nv.shared.reserved.0,"aw",@nobits
	.weak		__nv_reservedSMEM_offset_0_alias
	.size		__nv_reservedSMEM_offset_0_alias, 0, 64
	.other		__nv_reservedSMEM_offset_0_alias,@"STO_CUDA_RESERVED_SHARED STV_DEFAULT"
__nv_reservedSMEM_offset_0_alias:
	.zero		0
	.zero		64


//--------------------- .nv.constant0._Z11sort_kernelPiS_ii --------------------------
	.section	.nv.constant0._Z11sort_kernelPiS_ii,"a",@progbits
	.sectionflags	@""
	.align	4
.nv.constant0._Z11sort_kernelPiS_ii:
	.zero		920


//--------------------- .nv.constant0._Z12count_kernelPiS_i --------------------------
	.section	.nv.constant0._Z12count_kernelPiS_i,"a",@progbits
	.sectionflags	@""
	.align	4
.nv.constant0._Z12count_kernelPiS_i:
	.zero		916


//--------------------- SYMBOLS --------------------------

	.type		.nv.reservedSmem.offset0,@object
	.size		.nv.reservedSmem.offset0,0x4
